	.headerflags	@"EF_CUDA_TEXMODE_UNIFIED EF_CUDA_64BIT_ADDRESS EF_CUDA_ACCELERATORS EF_CUDA_SM90 EF_CUDA_VIRTUAL_SM(EF_CUDA_SM90)"
	.elftype	@"ET_EXEC"


//--------------------- .nv.info                  --------------------------
	.section	.nv.info,"",@"SHT_CUDA_INFO"
	.align	4


	//----- nvinfo : EIATTR_REGCOUNT
	.align		4
        /*0000*/ 	.byte	0x04, 0x2f
        /*0002*/ 	.short	(.L_2 - .L_1)
	.align		4
.L_1:
        /*0004*/ 	.word	index@(triton_poi_fused_add_reflection_pad2d_11)
        /*0008*/ 	.word	0x0000001e


	//----- nvinfo : EIATTR_MIN_STACK_SIZE
	.align		4
.L_2:
        /*000c*/ 	.byte	0x04, 0x12
        /*000e*/ 	.short	(.L_4 - .L_3)
	.align		4
.L_3:
        /*0010*/ 	.word	index@(triton_poi_fused_add_reflection_pad2d_11)
        /*0014*/ 	.word	0x00000000


	//----- nvinfo : EIATTR_FRAME_SIZE
	.align		4
.L_4:
        /*0018*/ 	.byte	0x04, 0x11
        /*001a*/ 	.short	(.L_6 - .L_5)
	.align		4
.L_5:
        /*001c*/ 	.word	index@(triton_poi_fused_add_reflection_pad2d_11)
        /*0020*/ 	.word	0x00000000


	//----- nvinfo : EIATTR_MIN_STACK_SIZE
	.align		4
.L_6:
        /*0024*/ 	.byte	0x04, 0x12
        /*0026*/ 	.short	(.L_8 - .L_7)
	.align		4
.L_7:
        /*0028*/ 	.word	index@(triton_poi_fused_add_reflection_pad2d_11)
        /*002c*/ 	.word	0x00000000
.L_8:


//--------------------- .nv.info.triton_poi_fused_add_reflection_pad2d_11 --------------------------
	.section	.nv.info.triton_poi_fused_add_reflection_pad2d_11,"",@"SHT_CUDA_INFO"
	.sectionflags	@""
	.align	4


	//----- nvinfo : EIATTR_CUDA_API_VERSION
	.align		4
        /*0000*/ 	.byte	0x04, 0x37
        /*0002*/ 	.short	(.L_10 - .L_9)
.L_9:
        /*0004*/ 	.word	0x0000007c


	//----- nvinfo : EIATTR_KPARAM_INFO
	.align		4
.L_10:
        /*0008*/ 	.byte	0x04, 0x17
        /*000a*/ 	.short	(.L_12 - .L_11)
.L_11:
        /*000c*/ 	.word	0x00000000
        /*0010*/ 	.short	0x0005
        /*0012*/ 	.short	0x0028
        /*0014*/ 	.byte	0x00, 0xf0, 0x11, 0x00


	//----- nvinfo : EIATTR_KPARAM_INFO
	.align		4
.L_12:
        /*0018*/ 	.byte	0x04, 0x17
        /*001a*/ 	.short	(.L_14 - .L_13)
.L_13:
        /*001c*/ 	.word	0x00000000
        /*0020*/ 	.short	0x0004
        /*0022*/ 	.short	0x0020
        /*0024*/ 	.byte	0x00, 0xf4, 0x21, 0x00


	//----- nvinfo : EIATTR_KPARAM_INFO
	.align		4
.L_14:
        /*0028*/ 	.byte	0x04, 0x17
        /*002a*/ 	.short	(.L_16 - .L_15)
.L_15:
        /*002c*/ 	.word	0x00000000
        /*0030*/ 	.short	0x0003
        /*0032*/ 	.short	0x0018
        /*0034*/ 	.byte	0x00, 0xf4, 0x21, 0x00


	//----- nvinfo : EIATTR_KPARAM_INFO
	.align		4
.L_16:
        /*0038*/ 	.byte	0x04, 0x17
        /*003a*/ 	.short	(.L_18 - .L_17)
.L_17:
        /*003c*/ 	.word	0x00000000
        /*0040*/ 	.short	0x0002
        /*0042*/ 	.short	0x0010
        /*0044*/ 	.byte	0x00, 0xf4, 0x21, 0x00


	//----- nvinfo : EIATTR_KPARAM_INFO
	.align		4
.L_18:
        /*0048*/ 	.byte	0x04, 0x17
        /*004a*/ 	.short	(.L_20 - .L_19)
.L_19:
        /*004c*/ 	.word	0x00000000
        /*0050*/ 	.short	0x0001
        /*0052*/ 	.short	0x0008
        /*0054*/ 	.byte	0x00, 0xf4, 0x21, 0x00


	//----- nvinfo : EIATTR_KPARAM_INFO
	.align		4
.L_20:
        /*0058*/ 	.byte	0x04, 0x17
        /*005a*/ 	.short	(.L_22 - .L_21)
.L_21:
        /*005c*/ 	.word	0x00000000
        /*0060*/ 	.short	0x0000
        /*0062*/ 	.short	0x0000
        /*0064*/ 	.byte	0x00, 0xf4, 0x21, 0x00


	//----- nvinfo : EIATTR_SPARSE_MMA_MASK
	.align		4
.L_22:
        /*0068*/ 	.byte	0x03, 0x50
        /*006a*/ 	.short	0x0000


	//----- nvinfo : EIATTR_MAXREG_COUNT
	.align		4
        /*006c*/ 	.byte	0x03, 0x1b
        /*006e*/ 	.short	0x00ff


	//----- nvinfo : EIATTR_EXIT_INSTR_OFFSETS
	.align		4
        /*0070*/ 	.byte	0x04, 0x1c
        /*0072*/ 	.short	(.L_24 - .L_23)


	//   ....[0]....
.L_23:
        /*0074*/ 	.word	0x00000e10


	//----- nvinfo : EIATTR_REQNTID
	.align		4
.L_24:
        /*0078*/ 	.byte	0x04, 0x10
        /*007a*/ 	.short	(.L_26 - .L_25)
.L_25:
        /*007c*/ 	.word	0x00000080
        /*0080*/ 	.word	0x00000001
        /*0084*/ 	.word	0x00000001


	//----- nvinfo : EIATTR_CBANK_PARAM_SIZE
	.align		4
.L_26:
        /*0088*/ 	.byte	0x03, 0x19
        /*008a*/ 	.short	0x002c


	//----- nvinfo : EIATTR_PARAM_CBANK
	.align		4
        /*008c*/ 	.byte	0x04, 0x0a
        /*008e*/ 	.short	(.L_28 - .L_27)
	.align		4
.L_27:
        /*0090*/ 	.word	index@(.nv.constant0.triton_poi_fused_add_reflection_pad2d_11)
        /*0094*/ 	.short	0x0210
        /*0096*/ 	.short	0x002c


	//----- nvinfo : EIATTR_SW_WAR
	.align		4
.L_28:
        /*0098*/ 	.byte	0x04, 0x36
        /*009a*/ 	.short	(.L_30 - .L_29)
.L_29:
        /*009c*/ 	.word	0x00000008
.L_30:


//--------------------- .nv.callgraph             --------------------------
	.section	.nv.callgraph,"",@"SHT_CUDA_CALLGRAPH"
	.align	4
	.sectionentsize	8
	.align		4
        /*0000*/ 	.word	0x00000000
	.align		4
        /*0004*/ 	.word	0xffffffff
	.align		4
        /*0008*/ 	.word	0x00000000
	.align		4
        /*000c*/ 	.word	0xfffffffe
	.align		4
        /*0010*/ 	.word	0x00000000
	.align		4
        /*0014*/ 	.word	0xfffffffd
	.align		4
        /*0018*/ 	.word	0x00000000
	.align		4
        /*001c*/ 	.word	0xfffffffc


//--------------------- .nv.constant4             --------------------------
	.section	.nv.constant4,"a",@progbits
	.align	8
	.align		8
.nv.constant4:
        /*0000*/ 	.dword	_$_str


//--------------------- .text.triton_poi_fused_add_reflection_pad2d_11 --------------------------
	.section	.text.triton_poi_fused_add_reflection_pad2d_11,"ax",@progbits
	.align	128
        .global         triton_poi_fused_add_reflection_pad2d_11
        .type           triton_poi_fused_add_reflection_pad2d_11,@function
        .size           triton_poi_fused_add_reflection_pad2d_11,(.L_x_1 - triton_poi_fused_add_reflection_pad2d_11)
        .other          triton_poi_fused_add_reflection_pad2d_11,@"STO_CUDA_ENTRY STV_DEFAULT"
triton_poi_fused_add_reflection_pad2d_11:
.text.triton_poi_fused_add_reflection_pad2d_11:
[----:B------:R-:W-:Y:S01]  /*0000*/  LDC R1, c[0x0][0x28] ;  /* 0x00000a00ff017b82 */ /* 0x000fe20000000800 */
[----:B------:R-:W1:Y:S01]  /*0010*/  S2R R0, SR_TID.X ;  /* 0x0000000000007919 */ /* 0x000e620000002100 */
[----:B------:R-:W-:Y:S01]  /*0020*/  ULDC.64 UR4, c[0x0][0x208] ;  /* 0x0000820000047ab9 */ /* 0x000fe20000000a00 */
[----:B------:R-:W2:Y:S01]  /*0030*/  S2R R21, SR_CTAID.X ;  /* 0x0000000000157919 */ /* 0x000ea20000002500 */
[----:B-1----:R-:W-:-:S04]  /*0040*/  SHF.L.U32 R0, R0, 0x2, RZ ;  /* 0x0000000200007819 */ /* 0x002fc800000006ff */
[----:B------:R-:W-:-:S05]  /*0050*/  LOP3.LUT R0, R0, 0x1fc, RZ, 0xc0, !PT ;  /* 0x000001fc00007812 */ /* 0x000fca00078ec0ff */
[----:B--2---:R-:W-:-:S04]  /*0060*/  IMAD R21, R21, 0x400, R0 ;  /* 0x0000040015157824 */ /* 0x004fc800078e0200 */
[C---:B------:R-:W-:Y:S01]  /*0070*/  VIADD R9, R21.reuse, 0x3 ;  /* 0x0000000315097836 */ /* 0x040fe20000000000 */
[----:B------:R-:W-:Y:S01]  /*0080*/  IADD3 R5, R21, 0x1, RZ ;  /* 0x0000000115057810 */ /* 0x000fe20007ffe0ff */
[----:B------:R-:W-:Y:S01]  /*0090*/  IMAD.HI R4, R21, 0x38e38e39, RZ ;  /* 0x38e38e3915047827 */ /* 0x000fe200078e02ff */
[----:B------:R-:W-:Y:S02]  /*00a0*/  IADD3 R13, R21, 0x2, RZ ;  /* 0x00000002150d7810 */ /* 0x000fe40007ffe0ff */
[----:B------:R-:W-:Y:S01]  /*00b0*/  IADD3 R8, R21, 0x201, RZ ;  /* 0x0000020115087810 */ /* 0x000fe20007ffe0ff */
[----:B------:R-:W-:Y:S01]  /*00c0*/  IMAD.HI R16, R9, 0x38e38e39, RZ ;  /* 0x38e38e3909107827 */ /* 0x000fe200078e02ff */
[----:B------:R-:W-:-:S03]  /*00d0*/  SHF.R.U32.HI R3, RZ, 0x1f, R4 ;  /* 0x0000001fff037819 */ /* 0x000fc60000011604 */
[----:B------:R-:W-:Y:S01]  /*00e0*/  IMAD.HI R10, R5, 0x38e38e39, RZ ;  /* 0x38e38e39050a7827 */ /* 0x000fe200078e02ff */
[----:B------:R-:W-:Y:S02]  /*00f0*/  SHF.R.U32.HI R15, RZ, 0x1f, R16 ;  /* 0x0000001fff0f7819 */ /* 0x000fe40000011610 */
[----:B------:R-:W-:Y:S01]  /*0100*/  LEA.HI.SX32 R4, R4, R3, 0x1e ;  /* 0x0000000304047211 */ /* 0x000fe200078ff2ff */
[----:B------:R-:W-:Y:S01]  /*0110*/  IMAD.HI R2, R13, 0x38e38e39, RZ ;  /* 0x38e38e390d027827 */ /* 0x000fe200078e02ff */
[----:B------:R-:W-:Y:S02]  /*0120*/  SHF.R.U32.HI R3, RZ, 0x1f, R10 ;  /* 0x0000001fff037819 */ /* 0x000fe4000001160a */
[----:B------:R-:W-:Y:S01]  /*0130*/  LEA.HI.SX32 R16, R16, R15, 0x1e ;  /* 0x0000000f10107211 */ /* 0x000fe200078ff2ff */
[C---:B------:R-:W-:Y:S01]  /*0140*/  IMAD.HI R7, R21.reuse, 0x1948b0fd, RZ ;  /* 0x1948b0fd15077827 */ /* 0x040fe200078e02ff */
[----:B------:R-:W-:Y:S02]  /*0150*/  SHF.R.U32.HI R11, RZ, 0x1f, R2 ;  /* 0x0000001fff0b7819 */ /* 0x000fe40000011602 */
[----:B------:R-:W-:Y:S01]  /*0160*/  LEA.HI.SX32 R10, R10, R3, 0x1e ;  /* 0x000000030a0a7211 */ /* 0x000fe200078ff2ff */
[C---:B------:R-:W-:Y:S01]  /*0170*/  VIADD R0, R21.reuse, 0x200 ;  /* 0x0000020015007836 */ /* 0x040fe20000000000 */
[----:B------:R-:W-:Y:S01]  /*0180*/  SHF.R.U32.HI R6, RZ, 0x1f, R7 ;  /* 0x0000001fff067819 */ /* 0x000fe20000011607 */
[----:B------:R-:W-:Y:S01]  /*0190*/  VIADD R12, R21, 0x203 ;  /* 0x00000203150c7836 */ /* 0x000fe20000000000 */
[----:B------:R-:W-:Y:S01]  /*01a0*/  LEA.HI.SX32 R3, R2, R11, 0x1e ;  /* 0x0000000b02037211 */ /* 0x000fe200078ff2ff */
[----:B------:R-:W-:Y:S01]  /*01b0*/  IMAD.HI R15, R0, 0x1948b0fd, RZ ;  /* 0x1948b0fd000f7827 */ /* 0x000fe200078e02ff */
[----:B------:R-:W-:-:S02]  /*01c0*/  LEA.HI.SX32 R7, R7, R6, 0x1b ;  /* 0x0000000607077211 */ /* 0x000fc400078fdaff */
[----:B------:R-:W-:Y:S01]  /*01d0*/  IADD3 R6, R21, 0x202, RZ ;  /* 0x0000020215067810 */ /* 0x000fe20007ffe0ff */
[----:B------:R-:W-:Y:S01]  /*01e0*/  IMAD.HI R2, R0, 0x38e38e39, RZ ;  /* 0x38e38e3900027827 */ /* 0x000fe200078e02ff */
[----:B------:R-:W-:-:S03]  /*01f0*/  SHF.R.U32.HI R20, RZ, 0x1f, R15 ;  /* 0x0000001fff147819 */ /* 0x000fc6000001160f */
[----:B------:R-:W-:Y:S01]  /*0200*/  IMAD.HI R14, R8, 0x38e38e39, RZ ;  /* 0x38e38e39080e7827 */ /* 0x000fe200078e02ff */
[----:B------:R-:W-:Y:S02]  /*0210*/  LEA.HI.SX32 R11, R15, R20, 0x1b ;  /* 0x000000140f0b7211 */ /* 0x000fe400078fdaff */
[----:B------:R-:W-:Y:S01]  /*0220*/  SHF.R.U32.HI R15, RZ, 0x1f, R2 ;  /* 0x0000001fff0f7819 */ /* 0x000fe20000011602 */
[----:B------:R-:W-:Y:S01]  /*0230*/  IMAD.HI R18, R12, 0x38e38e39, RZ ;  /* 0x38e38e390c127827 */ /* 0x000fe200078e02ff */
[----:B------:R-:W-:Y:S02]  /*0240*/  SHF.R.U32.HI R19, RZ, 0x1f, R14 ;  /* 0x0000001fff137819 */ /* 0x000fe4000001160e */
[----:B------:R-:W-:Y:S01]  /*0250*/  LEA.HI.SX32 R2, R2, R15, 0x1e ;  /* 0x0000000f02027211 */ /* 0x000fe200078ff2ff */
[----:B------:R-:W-:Y:S01]  /*0260*/  IMAD.HI R20, R6, 0x38e38e39, RZ ;  /* 0x38e38e3906147827 */ /* 0x000fe200078e02ff */
[----:B------:R-:W-:Y:S02]  /*0270*/  SHF.R.U32.HI R23, RZ, 0x1f, R18 ;  /* 0x0000001fff177819 */ /* 0x000fe40000011612 */
[----:B------:R-:W-:Y:S01]  /*0280*/  LEA.HI.SX32 R14, R14, R19, 0x1e ;  /* 0x000000130e0e7211 */ /* 0x000fe200078ff2ff */
[----:B------:R-:W-:Y:S01]  /*0290*/  IMAD.HI R17, R4, 0x38e38e39, RZ ;  /* 0x38e38e3904117827 */ /* 0x000fe200078e02ff */
[----:B------:R-:W-:-:S02]  /*02a0*/  LEA.HI.SX32 R15, R18, R23, 0x1e ;  /* 0x00000017120f7211 */ /* 0x000fc400078ff2ff */
[----:B------:R-:W-:Y:S01]  /*02b0*/  SHF.R.U32.HI R23, RZ, 0x1f, R20 ;  /* 0x0000001fff177819 */ /* 0x000fe20000011614 */
[----:B------:R-:W-:Y:S01]  /*02c0*/  IMAD R18, R10, 0x12, RZ ;  /* 0x000000120a127824 */ /* 0x000fe200078e02ff */
[----:B------:R-:W-:Y:S01]  /*02d0*/  SHF.R.U32.HI R22, RZ, 0x1f, R17 ;  /* 0x0000001fff167819 */ /* 0x000fe20000011611 */
[----:B------:R-:W-:Y:S01]  /*02e0*/  IMAD R19, R16, 0x12, RZ ;  /* 0x0000001210137824 */ /* 0x000fe200078e02ff */
[----:B------:R-:W-:Y:S02]  /*02f0*/  LEA.HI.SX32 R10, R20, R23, 0x1e ;  /* 0x00000017140a7211 */ /* 0x000fe400078ff2ff */
[----:B------:R-:W-:Y:S01]  /*0300*/  LEA.HI.SX32 R16, R17, R22, 0x1e ;  /* 0x0000001611107211 */ /* 0x000fe200078ff2ff */
[C---:B------:R-:W-:Y:S01]  /*0310*/  IMAD R17, R3.reuse, 0x12, RZ ;  /* 0x0000001203117824 */ /* 0x040fe200078e02ff */
[----:B------:R-:W-:Y:S01]  /*0320*/  LOP3.LUT R20, RZ, R18, RZ, 0x33, !PT ;  /* 0x00000012ff147212 */ /* 0x000fe200078e33ff */
[----:B------:R-:W-:Y:S01]  /*0330*/  IMAD R18, R2, 0x12, RZ ;  /* 0x0000001202127824 */ /* 0x000fe200078e02ff */
[----:B------:R-:W-:Y:S01]  /*0340*/  LOP3.LUT R22, RZ, R19, RZ, 0x33, !PT ;  /* 0x00000013ff167212 */ /* 0x000fe200078e33ff */
[----:B------:R-:W-:Y:S01]  /*0350*/  IMAD.HI R19, R3, 0x38e38e39, RZ ;  /* 0x38e38e3903137827 */ /* 0x000fe200078e02ff */
[----:B------:R-:W-:-:S02]  /*0360*/  LEA R27, R11, 0xff, 0x8 ;  /* 0x000000ff0b1b7811 */ /* 0x000fc400078e40ff */
[----:B------:R-:W-:Y:S01]  /*0370*/  LOP3.LUT R23, RZ, R18, RZ, 0x33, !PT ;  /* 0x00000012ff177212 */ /* 0x000fe200078e33ff */
[----:B------:R-:W-:Y:S01]  /*0380*/  IMAD.IADD R5, R5, 0x1, R20 ;  /* 0x0000000105057824 */ /* 0x000fe200078e0214 */
[----:B------:R-:W-:Y:S01]  /*0390*/  SHF.R.U32.HI R20, RZ, 0x1f, R19 ;  /* 0x0000001fff147819 */ /* 0x000fe20000011613 */
[----:B------:R-:W-:Y:S01]  /*03a0*/  IMAD.HI R18, R2, 0x38e38e39, RZ ;  /* 0x38e38e3902127827 */ /* 0x000fe200078e02ff */
[----:B------:R-:W-:Y:S02]  /*03b0*/  IADD3 R9, R9, R22, RZ ;  /* 0x0000001609097210 */ /* 0x000fe40007ffe0ff */
[----:B------:R-:W-:Y:S01]  /*03c0*/  LOP3.LUT R22, RZ, R17, RZ, 0x33, !PT ;  /* 0x00000011ff167212 */ /* 0x000fe200078e33ff */
[----:B------:R-:W-:Y:S01]  /*03d0*/  IMAD R16, R16, 0x12, RZ ;  /* 0x0000001210107824 */ /* 0x000fe200078e02ff */
[----:B------:R-:W-:Y:S01]  /*03e0*/  LEA.HI.SX32 R17, R19, R20, 0x1e ;  /* 0x0000001413117211 */ /* 0x000fe200078ff2ff */
[----:B------:R-:W-:Y:S01]  /*03f0*/  IMAD R20, R15, 0x12, RZ ;  /* 0x000000120f147824 */ /* 0x000fe200078e02ff */
[----:B------:R-:W-:Y:S01]  /*0400*/  IADD3 R0, R0, R23, RZ ;  /* 0x0000001700007210 */ /* 0x000fe20007ffe0ff */
[----:B------:R-:W-:Y:S01]  /*0410*/  IMAD R19, R14, 0x12, RZ ;  /* 0x000000120e137824 */ /* 0x000fe200078e02ff */
[----:B------:R-:W-:Y:S01]  /*0420*/  SHF.R.U32.HI R23, RZ, 0x1f, R18 ;  /* 0x0000001fff177819 */ /* 0x000fe20000011612 */
[C---:B------:R-:W-:Y:S01]  /*0430*/  IMAD R15, R10.reuse, 0x12, RZ ;  /* 0x000000120a0f7824 */ /* 0x040fe200078e02ff */
[----:B------:R-:W-:Y:S01]  /*0440*/  IABS R9, R9 ;  /* 0x0000000900097213 */ /* 0x000fe20000000000 */
[----:B------:R-:W-:Y:S01]  /*0450*/  IMAD.HI R14, R10, 0x38e38e39, RZ ;  /* 0x38e38e390a0e7827 */ /* 0x000fe200078e02ff */
[----:B------:R-:W-:-:S02]  /*0460*/  LEA.HI.SX32 R18, R18, R23, 0x1e ;  /* 0x0000001712127211 */ /* 0x000fc400078ff2ff */
[----:B------:R-:W-:Y:S01]  /*0470*/  LOP3.LUT R19, RZ, R19, RZ, 0x33, !PT ;  /* 0x00000013ff137212 */ /* 0x000fe200078e33ff */
[----:B------:R-:W-:Y:S01]  /*0480*/  IMAD R17, R17, 0x12, RZ ;  /* 0x0000001211117824 */ /* 0x000fe200078e02ff */
[----:B------:R-:W-:Y:S01]  /*0490*/  LOP3.LUT R23, RZ, R15, RZ, 0x33, !PT ;  /* 0x0000000fff177212 */ /* 0x000fe200078e33ff */
[----:B------:R-:W-:Y:S01]  /*04a0*/  IMAD R18, R18, 0x12, RZ ;  /* 0x0000001212127824 */ /* 0x000fe200078e02ff */
[----:B------:R-:W-:Y:S01]  /*04b0*/  SHF.R.U32.HI R15, RZ, 0x1f, R14 ;  /* 0x0000001fff0f7819 */ /* 0x000fe2000001160e */
[----:B------:R-:W-:Y:S01]  /*04c0*/  IMAD.IADD R8, R8, 0x1, R19 ;  /* 0x0000000108087824 */ /* 0x000fe200078e0213 */
[----:B------:R-:W-:Y:S01]  /*04d0*/  LOP3.LUT R19, RZ, R16, RZ, 0x33, !PT ;  /* 0x00000010ff137212 */ /* 0x000fe200078e33ff */
[----:B------:R-:W-:Y:S01]  /*04e0*/  IMAD.IADD R13, R13, 0x1, R22 ;  /* 0x000000010d0d7824 */ /* 0x000fe200078e0216 */
[----:B------:R-:W-:Y:S01]  /*04f0*/  LEA.HI.SX32 R15, R14, R15, 0x1e ;  /* 0x0000000f0e0f7211 */ /* 0x000fe200078ff2ff */
[----:B------:R-:W-:Y:S01]  /*0500*/  IMAD R14, R4, 0x12, RZ ;  /* 0x00000012040e7824 */ /* 0x000fe200078e02ff */
[----:B------:R-:W-:Y:S01]  /*0510*/  IADD3 R16, R4, R19, RZ ;  /* 0x0000001304107210 */ /* 0x000fe20007ffe0ff */
[----:B------:R-:W-:Y:S01]  /*0520*/  IMAD.IADD R6, R6, 0x1, R23 ;  /* 0x0000000106067824 */ /* 0x000fe200078e0217 */
[----:B------:R-:W-:Y:S01]  /*0530*/  LOP3.LUT R4, RZ, R17, RZ, 0x33, !PT ;  /* 0x00000011ff047212 */ /* 0x000fe200078e33ff */
[----:B------:R-:W-:Y:S01]  /*0540*/  IMAD R15, R15, 0x12, RZ ;  /* 0x000000120f0f7824 */ /* 0x000fe200078e02ff */
[----:B------:R-:W-:-:S02]  /*0550*/  LOP3.LUT R14, RZ, R14, RZ, 0x33, !PT ;  /* 0x0000000eff0e7212 */ /* 0x000fc400078e33ff */
[----:B------:R-:W-:Y:S01]  /*0560*/  LOP3.LUT R19, RZ, R18, RZ, 0x33, !PT ;  /* 0x00000012ff137212 */ /* 0x000fe200078e33ff */
[----:B------:R-:W-:Y:S01]  /*0570*/  IMAD.IADD R17, R3, 0x1, R4 ;  /* 0x0000000103117824 */ /* 0x000fe200078e0204 */
[----:B------:R-:W-:Y:S02]  /*0580*/  IADD3 R14, R21, R14, RZ ;  /* 0x0000000e150e7210 */ /* 0x000fe40007ffe0ff */
[----:B------:R-:W-:Y:S01]  /*0590*/  IABS R4, R5 ;  /* 0x0000000500047213 */ /* 0x000fe20000000000 */
[----:B------:R-:W-:Y:S01]  /*05a0*/  IMAD.IADD R18, R2, 0x1, R19 ;  /* 0x0000000102127824 */ /* 0x000fe200078e0213 */
[----:B------:R-:W-:Y:S02]  /*05b0*/  IABS R3, R14 ;  /* 0x0000000e00037213 */ /* 0x000fe40000000000 */
[----:B------:R-:W-:Y:S02]  /*05c0*/  IABS R5, R13 ;  /* 0x0000000d00057213 */ /* 0x000fe40000000000 */
[----:B------:R-:W-:Y:S01]  /*05d0*/  IADD3 R4, R4, -0xf, RZ ;  /* 0xfffffff104047810 */ /* 0x000fe20007ffe0ff */
[----:B------:R-:W-:Y:S01]  /*05e0*/  VIADD R3, R3, 0xfffffff1 ;  /* 0xfffffff103037836 */ /* 0x000fe20000000000 */
[----:B------:R-:W-:Y:S01]  /*05f0*/  IABS R8, R8 ;  /* 0x0000000800087213 */ /* 0x000fe20000000000 */
[----:B------:R-:W-:Y:S01]  /*0600*/  VIADD R5, R5, 0xfffffff1 ;  /* 0xfffffff105057836 */ /* 0x000fe20000000000 */
[----:B------:R-:W-:-:S02]  /*0610*/  IABS R19, R6 ;  /* 0x0000000600137213 */ /* 0x000fc40000000000 */
[----:B------:R-:W-:Y:S02]  /*0620*/  LOP3.LUT R25, RZ, R20, RZ, 0x33, !PT ;  /* 0x00000014ff197212 */ /* 0x000fe400078e33ff */
[----:B------:R-:W-:Y:S02]  /*0630*/  IADD3 R9, R9, -0xf, RZ ;  /* 0xfffffff109097810 */ /* 0x000fe40007ffe0ff */
[----:B------:R-:W-:Y:S02]  /*0640*/  IABS R4, R4 ;  /* 0x0000000400047213 */ /* 0x000fe40000000000 */
[----:B------:R-:W-:Y:S01]  /*0650*/  MOV R6, R8 ;  /* 0x0000000800067202 */ /* 0x000fe20000000f00 */
[----:B------:R-:W-:Y:S01]  /*0660*/  IMAD.MOV.U32 R8, RZ, RZ, R19 ;  /* 0x000000ffff087224 */ /* 0x000fe200078e0013 */
[----:B------:R-:W-:Y:S02]  /*0670*/  IADD3 R12, R12, R25, RZ ;  /* 0x000000190c0c7210 */ /* 0x000fe40007ffe0ff */
[----:B------:R-:W-:Y:S01]  /*0680*/  LEA R2, R7, 0xff, 0x8 ;  /* 0x000000ff07027811 */ /* 0x000fe200078e40ff */
[----:B------:R-:W-:Y:S01]  /*0690*/  VIADD R6, R6, 0xfffffff1 ;  /* 0xfffffff106067836 */ /* 0x000fe20000000000 */
[----:B------:R-:W-:Y:S01]  /*06a0*/  IABS R3, R3 ;  /* 0x0000000300037213 */ /* 0x000fe20000000000 */
[----:B------:R-:W-:Y:S01]  /*06b0*/  VIADD R8, R8, 0xfffffff1 ;  /* 0xfffffff108087836 */ /* 0x000fe20000000000 */
[----:B------:R-:W-:Y:S01]  /*06c0*/  IABS R13, R5 ;  /* 0x00000005000d7213 */ /* 0x000fe20000000000 */
[----:B------:R-:W-:Y:S01]  /*06d0*/  IMAD.MOV.U32 R5, RZ, RZ, R4 ;  /* 0x000000ffff057224 */ /* 0x000fe200078e0004 */
[----:B------:R-:W-:-:S02]  /*06e0*/  IABS R9, R9 ;  /* 0x0000000900097213 */ /* 0x000fc40000000000 */
[----:B------:R-:W-:Y:S01]  /*06f0*/  IABS R0, R0 ;  /* 0x0000000000007213 */ /* 0x000fe20000000000 */
[C---:B------:R-:W-:Y:S01]  /*0700*/  IMAD.IADD R20, R2.reuse, 0x1, -R5 ;  /* 0x0000000102147824 */ /* 0x040fe200078e0a05 */
[----:B------:R-:W-:Y:S01]  /*0710*/  IABS R12, R12 ;  /* 0x0000000c000c7213 */ /* 0x000fe20000000000 */
[----:B------:R-:W-:Y:S01]  /*0720*/  IMAD.IADD R9, R2, 0x1, -R9 ;  /* 0x0000000102097824 */ /* 0x000fe200078e0a09 */
[----:B------:R-:W-:Y:S01]  /*0730*/  IADD3 R24, R2, -R3, RZ ;  /* 0x8000000302187210 */ /* 0x000fe20007ffe0ff */
[----:B------:R-:W1:Y:S01]  /*0740*/  LDC.64 R4, c[0x0][0x228] ;  /* 0x00008a00ff047b82 */ /* 0x000e620000000a00 */
[----:B------:R-:W-:Y:S02]  /*0750*/  IADD3 R13, R2, -R13, RZ ;  /* 0x8000000d020d7210 */ /* 0x000fe40007ffe0ff */
[----:B------:R-:W-:Y:S02]  /*0760*/  IABS R17, R17 ;  /* 0x0000001100117213 */ /* 0x000fe40000000000 */
[----:B------:R-:W-:-:S02]  /*0770*/  LOP3.LUT R15, RZ, R15, RZ, 0x33, !PT ;  /* 0x0000000fff0f7212 */ /* 0x000fc400078e33ff */
[----:B------:R-:W-:Y:S01]  /*0780*/  IADD3 R0, R0, -0xf, RZ ;  /* 0xfffffff100007810 */ /* 0x000fe20007ffe0ff */
[----:B------:R-:W2:Y:S01]  /*0790*/  LDC.64 R2, c[0x0][0x220] ;  /* 0x00008800ff027b82 */ /* 0x000ea20000000a00 */
[----:B------:R-:W-:Y:S02]  /*07a0*/  IADD3 R12, R12, -0xf, RZ ;  /* 0xfffffff10c0c7810 */ /* 0x000fe40007ffe0ff */
[----:B------:R-:W-:Y:S02]  /*07b0*/  IABS R18, R18 ;  /* 0x0000001200127213 */ /* 0x000fe40000000000 */
[----:B------:R-:W-:Y:S02]  /*07c0*/  IABS R6, R6 ;  /* 0x0000000600067213 */ /* 0x000fe40000000000 */
[----:B------:R-:W-:Y:S01]  /*07d0*/  IABS R22, R8 ;  /* 0x0000000800167213 */ /* 0x000fe20000000000 */
[----:B------:R-:W-:Y:S01]  /*07e0*/  IMAD.MOV.U32 R8, RZ, RZ, R17 ;  /* 0x000000ffff087224 */ /* 0x000fe200078e0011 */
[----:B------:R-:W-:-:S02]  /*07f0*/  IABS R16, R16 ;  /* 0x0000001000107213 */ /* 0x000fc40000000000 */
[----:B------:R-:W-:Y:S02]  /*0800*/  IABS R19, R0 ;  /* 0x0000000000137213 */ /* 0x000fe40000000000 */
[----:B------:R-:W-:Y:S02]  /*0810*/  IABS R23, R12 ;  /* 0x0000000c00177213 */ /* 0x000fe40000000000 */
[----:B------:R-:W-:Y:S02]  /*0820*/  IADD3 R10, R10, R15, RZ ;  /* 0x0000000f0a0a7210 */ /* 0x000fe40007ffe0ff */
[----:B------:R-:W-:Y:S01]  /*0830*/  MOV R12, R18 ;  /* 0x00000012000c7202 */ /* 0x000fe20000000f00 */
[----:B------:R-:W3:Y:S01]  /*0840*/  LDC.64 R14, c[0x0][0x210] ;  /* 0x00008400ff0e7b82 */ /* 0x000ee20000000a00 */
[----:B------:R-:W-:Y:S01]  /*0850*/  IMAD.MOV.U32 R18, RZ, RZ, R6 ;  /* 0x000000ffff127224 */ /* 0x000fe200078e0006 */
[----:B------:R-:W-:Y:S02]  /*0860*/  IADD3 R0, R16, -0xf, RZ ;  /* 0xfffffff110007810 */ /* 0x000fe40007ffe0ff */
[----:B------:R-:W-:-:S02]  /*0870*/  IADD3 R8, R8, -0xf, RZ ;  /* 0xfffffff108087810 */ /* 0x000fc40007ffe0ff */
[----:B------:R-:W-:Y:S02]  /*0880*/  MOV R16, R19 ;  /* 0x0000001300107202 */ /* 0x000fe40000000f00 */
[----:B------:R-:W-:Y:S02]  /*0890*/  IADD3 R12, R12, -0xf, RZ ;  /* 0xfffffff10c0c7810 */ /* 0x000fe40007ffe0ff */
[----:B------:R-:W-:Y:S01]  /*08a0*/  IADD3 R19, R27, -R18, RZ ;  /* 0x800000121b137210 */ /* 0x000fe20007ffe0ff */
[C---:B------:R-:W-:Y:S01]  /*08b0*/  IMAD.IADD R18, R27.reuse, 0x1, -R22 ;  /* 0x000000011b127824 */ /* 0x040fe200078e0a16 */
[----:B------:R-:W-:Y:S02]  /*08c0*/  IABS R8, R8 ;  /* 0x0000000800087213 */ /* 0x000fe40000000000 */
[----:B------:R-:W-:Y:S02]  /*08d0*/  MOV R6, R23 ;  /* 0x0000001700067202 */ /* 0x000fe40000000f00 */
[----:B------:R-:W-:Y:S01]  /*08e0*/  IABS R17, R0 ;  /* 0x0000000000117213 */ /* 0x000fe20000000000 */
[----:B------:R-:W-:Y:S01]  /*08f0*/  IMAD.IADD R0, R27, 0x1, -R16 ;  /* 0x000000011b007824 */ /* 0x000fe200078e0a10 */
[----:B------:R-:W4:Y:S01]  /*0900*/  LDC.64 R22, c[0x0][0x218] ;  /* 0x00008600ff167b82 */ /* 0x000f220000000a00 */
[----:B------:R-:W-:-:S02]  /*0910*/  IABS R16, R12 ;  /* 0x0000000c00107213 */ /* 0x000fc40000000000 */
[----:B------:R-:W-:Y:S01]  /*0920*/  MOV R12, R8 ;  /* 0x00000008000c7202 */ /* 0x000fe20000000f00 */
[----:B------:R-:W-:Y:S01]  /*0930*/  IMAD R20, R17, -0x10, R20 ;  /* 0xfffffff011147824 */ /* 0x000fe200078e0214 */
[----:B------:R-:W-:Y:S01]  /*0940*/  IADD3 R27, R27, -R6, RZ ;  /* 0x800000061b1b7210 */ /* 0x000fe20007ffe0ff */
[----:B------:R-:W-:Y:S02]  /*0950*/  IMAD.MOV.U32 R6, RZ, RZ, R16 ;  /* 0x000000ffff067224 */ /* 0x000fe400078e0010 */
[C---:B------:R-:W-:Y:S02]  /*0960*/  IMAD R13, R12.reuse, -0x10, R13 ;  /* 0xfffffff00c0d7824 */ /* 0x040fe400078e020d */
[----:B------:R-:W-:Y:S02]  /*0970*/  IMAD R12, R12, -0x10, R9 ;  /* 0xfffffff00c0c7824 */ /* 0x000fe400078e0209 */
[----:B--2---:R-:W-:-:S04]  /*0980*/  IMAD.WIDE R8, R7, 0x4, R2 ;  /* 0x0000000407087825 */ /* 0x004fc800078e0202 */
[C---:B------:R-:W-:Y:S02]  /*0990*/  IMAD R0, R6.reuse, -0x10, R0 ;  /* 0xfffffff006007824 */ /* 0x040fe400078e0200 */
[----:B------:R-:W-:Y:S02]  /*09a0*/  IMAD R19, R6, -0x10, R19 ;  /* 0xfffffff006137824 */ /* 0x000fe400078e0213 */
[----:B------:R-:W-:-:S04]  /*09b0*/  IMAD.WIDE R2, R11, 0x4, R2 ;  /* 0x000000040b027825 */ /* 0x000fc800078e0202 */
[--C-:B-1----:R-:W-:Y:S02]  /*09c0*/  IMAD.WIDE R6, R7, 0x4, R4.reuse ;  /* 0x0000000407067825 */ /* 0x102fe400078e0204 */
[----:B------:R-:W2:Y:S02]  /*09d0*/  LDG.E.EL R3, desc[UR4][R2.64] ;  /* 0x0000000402037981 */ /* 0x000ea4000c2e1900 */
[----:B------:R-:W-:Y:S02]  /*09e0*/  IMAD.WIDE R4, R11, 0x4, R4 ;  /* 0x000000040b047825 */ /* 0x000fe400078e0204 */
[----:B------:R3:W5:Y:S02]  /*09f0*/  LDG.E.EL R16, desc[UR4][R6.64] ;  /* 0x0000000406107981 */ /* 0x000764000c2e1900 */
[----:B------:R-:W-:Y:S01]  /*0a00*/  IMAD R24, R17, -0x10, R24 ;  /* 0xfffffff011187824 */ /* 0x000fe200078e0218 */
[----:B------:R-:W-:Y:S01]  /*0a10*/  IABS R25, R10 ;  /* 0x0000000a00197213 */ /* 0x000fe20000000000 */
[----:B------:R-:W2:Y:S04]  /*0a20*/  LDG.E.EL R17, desc[UR4][R8.64] ;  /* 0x0000000408117981 */ /* 0x000ea8000c2e1900 */
[----:B------:R1:W2:Y:S01]  /*0a30*/  LDG.E.EL R2, desc[UR4][R4.64] ;  /* 0x0000000404027981 */ /* 0x0002a2000c2e1900 */
[----:B---3--:R-:W-:Y:S01]  /*0a40*/  IMAD.WIDE R6, R20, 0x4, R14 ;  /* 0x0000000414067825 */ /* 0x008fe200078e020e */
[----:B------:R-:W-:-:S03]  /*0a50*/  IADD3 R25, R25, -0xf, RZ ;  /* 0xfffffff119197810 */ /* 0x000fc60007ffe0ff */
[--C-:B------:R-:W-:Y:S01]  /*0a60*/  IMAD.WIDE R10, R13, 0x4, R14.reuse ;  /* 0x000000040d0a7825 */ /* 0x100fe200078e020e */
[----:B0-----:R0:W3:Y:S03]  /*0a70*/  LDG.E.EL R9, desc[UR4][R6.64] ;  /* 0x0000000406097981 */ /* 0x0010e6000c2e1900 */
[--C-:B-1----:R-:W-:Y:S01]  /*0a80*/  IMAD.WIDE R4, R24, 0x4, R14.reuse ;  /* 0x0000000418047825 */ /* 0x102fe200078e020e */
[----:B------:R-:W-:Y:S01]  /*0a90*/  IABS R25, R25 ;  /* 0x0000001900197213 */ /* 0x000fe20000000000 */
[----:B------:R-:W3:Y:S04]  /*0aa0*/  LDG.E.EL R10, desc[UR4][R10.64] ;  /* 0x000000040a0a7981 */ /* 0x000ee8000c2e1900 */
[----:B------:R4:W3:Y:S01]  /*0ab0*/  LDG.E.EL R8, desc[UR4][R4.64] ;  /* 0x0000000404087981 */ /* 0x0008e2000c2e1900 */
[----:B0-----:R-:W-:-:S05]  /*0ac0*/  IMAD.WIDE R6, R12, 0x4, R14 ;  /* 0x000000040c067825 */ /* 0x001fca00078e020e */
[----:B------:R0:W3:Y:S01]  /*0ad0*/  LDG.E.EL R11, desc[UR4][R6.64] ;  /* 0x00000004060b7981 */ /* 0x0000e2000c2e1900 */
[----:B----4-:R-:W-:-:S05]  /*0ae0*/  IMAD.WIDE R4, R20, 0x4, R22 ;  /* 0x0000000414047825 */ /* 0x010fca00078e0216 */
[----:B------:R1:W4:Y:S01]  /*0af0*/  LDG.E.EL R20, desc[UR4][R4.64] ;  /* 0x0000000404147981 */ /* 0x000322000c2e1900 */
[----:B0-----:R-:W-:-:S04]  /*0b00*/  IMAD.WIDE R6, R24, 0x4, R22 ;  /* 0x0000000418067825 */ /* 0x001fc800078e0216 */
[----:B------:R-:W-:Y:S01]  /*0b10*/  IMAD R18, R25, -0x10, R18 ;  /* 0xfffffff019127824 */ /* 0x000fe200078e0212 */
[----:B------:R0:W3:Y:S01]  /*0b20*/  LDG.E.EL R26, desc[UR4][R6.64] ;  /* 0x00000004061a7981 */ /* 0x0000e2000c2e1900 */
[----:B-1----:R-:W-:-:S04]  /*0b30*/  IMAD.WIDE R4, R13, 0x4, R22 ;  /* 0x000000040d047825 */ /* 0x002fc800078e0216 */
[----:B------:R-:W-:Y:S02]  /*0b40*/  IMAD R27, R25, -0x10, R27 ;  /* 0xfffffff0191b7824 */ /* 0x000fe400078e021b */
[--C-:B------:R-:W-:Y:S01]  /*0b50*/  IMAD.WIDE R12, R12, 0x4, R22.reuse ;  /* 0x000000040c0c7825 */ /* 0x100fe200078e0216 */
[----:B------:R1:W3:Y:S03]  /*0b60*/  LDG.E.EL R25, desc[UR4][R4.64] ;  /* 0x0000000404197981 */ /* 0x0002e6000c2e1900 */
[--C-:B0-----:R-:W-:Y:S01]  /*0b70*/  IMAD.WIDE R6, R19, 0x4, R22.reuse ;  /* 0x0000000413067825 */ /* 0x101fe200078e0216 */
[----:B------:R-:W3:Y:S03]  /*0b80*/  LDG.E.EL R24, desc[UR4][R12.64] ;  /* 0x000000040c187981 */ /* 0x000ee6000c2e1900 */
[--C-:B-1----:R-:W-:Y:S01]  /*0b90*/  IMAD.WIDE R4, R18, 0x4, R22.reuse ;  /* 0x0000000412047825 */ /* 0x102fe200078e0216 */
[----:B------:R0:W3:Y:S04]  /*0ba0*/  LDG.E.EL R13, desc[UR4][R6.64] ;  /* 0x00000004060d7981 */ /* 0x0000e8000c2e1900 */
[----:B------:R1:W3:Y:S01]  /*0bb0*/  LDG.E.EL R12, desc[UR4][R4.64] ;  /* 0x00000004040c7981 */ /* 0x0002e2000c2e1900 */
[----:B0-----:R-:W-:-:S04]  /*0bc0*/  IMAD.WIDE R6, R0, 0x4, R22 ;  /* 0x0000000400067825 */ /* 0x001fc800078e0216 */
[--C-:B-1----:R-:W-:Y:S02]  /*0bd0*/  IMAD.WIDE R4, R19, 0x4, R14.reuse ;  /* 0x0000000413047825 */ /* 0x102fe400078e020e */
[----:B------:R-:W3:Y:S02]  /*0be0*/  LDG.E.EL R7, desc[UR4][R6.64] ;  /* 0x0000000406077981 */ /* 0x000ee4000c2e1900 */
[----:B------:R-:W-:Y:S02]  /*0bf0*/  IMAD.WIDE R18, R18, 0x4, R14 ;  /* 0x0000000412127825 */ /* 0x000fe400078e020e */
[----:B------:R-:W3:Y:S02]  /*0c00*/  LDG.E.EL R5, desc[UR4][R4.64] ;  /* 0x0000000404057981 */ /* 0x000ee4000c2e1900 */
[----:B------:R-:W-:Y:S02]  /*0c10*/  IMAD.WIDE R22, R27, 0x4, R22 ;  /* 0x000000041b167825 */ /* 0x000fe400078e0216 */
[----:B------:R0:W3:Y:S04]  /*0c20*/  LDG.E.EL R6, desc[UR4][R18.64] ;  /* 0x0000000412067981 */ /* 0x0000e8000c2e1900 */
[----:B------:R-:W3:Y:S01]  /*0c30*/  LDG.E.EL R22, desc[UR4][R22.64] ;  /* 0x0000000416167981 */ /* 0x000ee2000c2e1900 */
[----:B0-----:R-:W-:-:S04]  /*0c40*/  IMAD.WIDE R18, R0, 0x4, R14 ;  /* 0x0000000400127825 */ /* 0x001fc800078e020e */
[----:B------:R-:W-:Y:S01]  /*0c50*/  IMAD.WIDE R14, R27, 0x4, R14 ;  /* 0x000000041b0e7825 */ /* 0x000fe200078e020e */
[----:B------:R-:W3:Y:S04]  /*0c60*/  LDG.E.EL R4, desc[UR4][R18.64] ;  /* 0x0000000412047981 */ /* 0x000ee8000c2e1900 */
[----:B------:R0:W3:Y:S01]  /*0c70*/  LDG.E.EL R0, desc[UR4][R14.64] ;  /* 0x000000040e007981 */ /* 0x0000e2000c2e1900 */
[----:B------:R-:W-:Y:S01]  /*0c80*/  HFMA2.MMA R27, -RZ, RZ, 0.9375, 0 ;  /* 0x3b800000ff1b7435 */ /* 0x000fe200000001ff */
[----:B0-----:R-:W0:Y:S02]  /*0c90*/  LDC.64 R14, c[0x0][0x230] ;  /* 0x00008c00ff0e7b82 */ /* 0x001e240000000a00 */
[----:B0-----:R-:W-:-:S07]  /*0ca0*/  IMAD.WIDE R14, R21, 0x4, R14 ;  /* 0x00000004150e7825 */ /* 0x001fce00078e020e */
[-C--:B-----5:R-:W-:Y:S01]  /*0cb0*/  FFMA R16, R16, R27.reuse, 9.9999997473787516356e-06 ;  /* 0x3727c5ac10107423 */ /* 0x0a0fe2000000001b */
[----:B--2---:R-:W-:-:S05]  /*0cc0*/  FFMA R2, R2, R27, 9.9999997473787516356e-06 ;  /* 0x3727c5ac02027423 */ /* 0x004fca000000001b */
[----:B------:R-:W0:Y:S08]  /*0cd0*/  MUFU.RSQ R16, R16 ;  /* 0x0000001000107308 */ /* 0x000e300000001400 */
[----:B------:R-:W1:Y:S01]  /*0ce0*/  MUFU.RSQ R2, R2 ;  /* 0x0000000200027308 */ /* 0x000e620000001400 */
[--C-:B----4-:R-:W-:Y:S01]  /*0cf0*/  FADD R20, R20, -R17.reuse ;  /* 0x8000001114147221 */ /* 0x110fe20000000000 */
[----:B---3--:R-:W-:-:S03]  /*0d00*/  FADD R18, R26, -R17 ;  /* 0x800000111a127221 */ /* 0x008fc60000000000 */
[C---:B0-----:R-:W-:Y:S01]  /*0d10*/  FFMA R9, R16.reuse, R20, R9 ;  /* 0x0000001410097223 */ /* 0x041fe20000000009 */
[----:B------:R-:W-:Y:S01]  /*0d20*/  FFMA R8, R16, R18, R8 ;  /* 0x0000001210087223 */ /* 0x000fe20000000008 */
[--C-:B------:R-:W-:Y:S01]  /*0d30*/  FADD R19, R25, -R17.reuse ;  /* 0x8000001119137221 */ /* 0x100fe20000000000 */
[----:B------:R-:W-:-:S03]  /*0d40*/  FADD R17, R24, -R17 ;  /* 0x8000001118117221 */ /* 0x000fc60000000000 */
[C---:B------:R-:W-:Y:S01]  /*0d50*/  FFMA R10, R16.reuse, R19, R10 ;  /* 0x00000013100a7223 */ /* 0x040fe2000000000a */
[----:B------:R-:W-:Y:S01]  /*0d60*/  FFMA R11, R16, R17, R11 ;  /* 0x00000011100b7223 */ /* 0x000fe2000000000b */
[--C-:B------:R-:W-:Y:S01]  /*0d70*/  FADD R13, R13, -R3.reuse ;  /* 0x800000030d0d7221 */ /* 0x100fe20000000000 */
[----:B------:R-:W-:-:S03]  /*0d80*/  FADD R12, R12, -R3 ;  /* 0x800000030c0c7221 */ /* 0x000fc60000000000 */
[----:B------:R-:W-:Y:S01]  /*0d90*/  STG.E.128 desc[UR4][R14.64], R8 ;  /* 0x000000080e007986 */ /* 0x000fe2000c101d04 */
[----:B------:R-:W-:Y:S01]  /*0da0*/  FADD R7, R7, -R3 ;  /* 0x8000000307077221 */ /* 0x000fe20000000000 */
[C---:B-1----:R-:W-:Y:S01]  /*0db0*/  FFMA R5, R2.reuse, R13, R5 ;  /* 0x0000000d02057223 */ /* 0x042fe20000000005 */
[----:B------:R-:W-:Y:S01]  /*0dc0*/  FFMA R6, R2, R12, R6 ;  /* 0x0000000c02067223 */ /* 0x000fe20000000006 */
[----:B------:R-:W-:Y:S01]  /*0dd0*/  FADD R3, R22, -R3 ;  /* 0x8000000316037221 */ /* 0x000fe20000000000 */
[----:B------:R-:W-:-:S03]  /*0de0*/  FFMA R4, R2, R7, R4 ;  /* 0x0000000702047223 */ /* 0x000fc60000000004 */
[----:B------:R-:W-:-:S05]  /*0df0*/  FFMA R7, R2, R3, R0 ;  /* 0x0000000302077223 */ /* 0x000fca0000000000 */
[----:B------:R-:W-:Y:S01]  /*0e00*/  STG.E.128 desc[UR4][R14.64+0x800], R4 ;  /* 0x000800040e007986 */ /* 0x000fe2000c101d04 */
[----:B------:R-:W-:Y:S05]  /*0e10*/  EXIT ;  /* 0x000000000000794d */ /* 0x000fea0003800000 */
.L_x_0:
[----:B------:R-:W-:-:S00]  /*0e20*/  BRA `(.L_x_0) ;  /* 0xfffffffc00fc7947 */ /* 0x000fc0000383ffff */
[----:B------:R-:W-:-:S00]  /*0e30*/  NOP ;  /* 0x0000000000007918 */ /* 0x000fc00000000000 */
        /* <DEDUP_REMOVED lines=12> */
.L_x_1:


//--------------------- .nv.global.init           --------------------------
	.section	.nv.global.init,"aw",@progbits
.nv.global.init:
	.type		_$_str,@object
	.size		_$_str,(.L_0 - _$_str)
_$_str:
        /*0000*/ 	.byte	0x5f, 0x5f, 0x43, 0x55, 0x44, 0x41, 0x5f, 0x46, 0x54, 0x5a, 0x00
.L_0:


//--------------------- .nv.constant0.triton_poi_fused_add_reflection_pad2d_11 --------------------------
	.section	.nv.constant0.triton_poi_fused_add_reflection_pad2d_11,"a",@progbits
	.sectionflags	@""
	.align	4
.nv.constant0.triton_poi_fused_add_reflection_pad2d_11:
	.zero		572
